	.headerflags	@"EF_CUDA_TEXMODE_UNIFIED EF_CUDA_64BIT_ADDRESS EF_CUDA_ACCELERATORS EF_CUDA_SM90 EF_CUDA_VIRTUAL_SM(EF_CUDA_SM90)"
	.elftype	@"ET_EXEC"


//--------------------- .nv.info                  --------------------------
	.section	.nv.info,"",@"SHT_CUDA_INFO"
	.align	4


	//----- nvinfo : EIATTR_REGCOUNT
	.align		4
        /*0000*/ 	.byte	0x04, 0x2f
        /*0002*/ 	.short	(.L_1 - .L_0)
	.align		4
.L_0:
        /*0004*/ 	.word	index@(triton_per_fused_mean_0)
        /*0008*/ 	.word	0x0000000d


	//----- nvinfo : EIATTR_MIN_STACK_SIZE
	.align		4
.L_1:
        /*000c*/ 	.byte	0x04, 0x12
        /*000e*/ 	.short	(.L_3 - .L_2)
	.align		4
.L_2:
        /*0010*/ 	.word	index@(triton_per_fused_mean_0)
        /*0014*/ 	.word	0x00000000


	//----- nvinfo : EIATTR_FRAME_SIZE
	.align		4
.L_3:
        /*0018*/ 	.byte	0x04, 0x11
        /*001a*/ 	.short	(.L_5 - .L_4)
	.align		4
.L_4:
        /*001c*/ 	.word	index@(triton_per_fused_mean_0)
        /*0020*/ 	.word	0x00000000


	//----- nvinfo : EIATTR_MIN_STACK_SIZE
	.align		4
.L_5:
        /*0024*/ 	.byte	0x04, 0x12
        /*0026*/ 	.short	(.L_7 - .L_6)
	.align		4
.L_6:
        /*0028*/ 	.word	index@(triton_per_fused_mean_0)
        /*002c*/ 	.word	0x00000000
.L_7:


//--------------------- .nv.info.triton_per_fused_mean_0 --------------------------
	.section	.nv.info.triton_per_fused_mean_0,"",@"SHT_CUDA_INFO"
	.sectionflags	@""
	.align	4


	//----- nvinfo : EIATTR_CUDA_API_VERSION
	.align		4
        /*0000*/ 	.byte	0x04, 0x37
        /*0002*/ 	.short	(.L_9 - .L_8)
.L_8:
        /*0004*/ 	.word	0x0000007c


	//----- nvinfo : EIATTR_KPARAM_INFO
	.align		4
.L_9:
        /*0008*/ 	.byte	0x04, 0x17
        /*000a*/ 	.short	(.L_11 - .L_10)
.L_10:
        /*000c*/ 	.word	0x00000000
        /*0010*/ 	.short	0x0003
        /*0012*/ 	.short	0x0014
        /*0014*/ 	.byte	0x00, 0xf0, 0x11, 0x00


	//----- nvinfo : EIATTR_KPARAM_INFO
	.align		4
.L_11:
        /*0018*/ 	.byte	0x04, 0x17
        /*001a*/ 	.short	(.L_13 - .L_12)
.L_12:
        /*001c*/ 	.word	0x00000000
        /*0020*/ 	.short	0x0002
        /*0022*/ 	.short	0x0010
        /*0024*/ 	.byte	0x00, 0xf0, 0x11, 0x00


	//----- nvinfo : EIATTR_KPARAM_INFO
	.align		4
.L_13:
        /*0028*/ 	.byte	0x04, 0x17
        /*002a*/ 	.short	(.L_15 - .L_14)
.L_14:
        /*002c*/ 	.word	0x00000000
        /*0030*/ 	.short	0x0001
        /*0032*/ 	.short	0x0008
        /*0034*/ 	.byte	0x00, 0xf4, 0x21, 0x00


	//----- nvinfo : EIATTR_KPARAM_INFO
	.align		4
.L_15:
        /*0038*/ 	.byte	0x04, 0x17
        /*003a*/ 	.short	(.L_17 - .L_16)
.L_16:
        /*003c*/ 	.word	0x00000000
        /*0040*/ 	.short	0x0000
        /*0042*/ 	.short	0x0000
        /*0044*/ 	.byte	0x00, 0xf4, 0x21, 0x00


	//----- nvinfo : EIATTR_SPARSE_MMA_MASK
	.align		4
.L_17:
        /*0048*/ 	.byte	0x03, 0x50
        /*004a*/ 	.short	0x0000


	//----- nvinfo : EIATTR_MAXREG_COUNT
	.align		4
        /*004c*/ 	.byte	0x03, 0x1b
        /*004e*/ 	.short	0x00ff


	//----- nvinfo : EIATTR_COOP_GROUP_MASK_REGIDS
	.align		4
        /*0050*/ 	.byte	0x04, 0x29
        /*0052*/ 	.short	(.L_19 - .L_18)


	//   ....[0]....
.L_18:
        /*0054*/ 	.word	0xffffffff


	//   ....[1]....
        /*0058*/ 	.word	0xffffffff


	//   ....[2]....
        /*005c*/ 	.word	0xffffffff


	//----- nvinfo : EIATTR_COOP_GROUP_INSTR_OFFSETS
	.align		4
.L_19:
        /*0060*/ 	.byte	0x04, 0x28
        /*0062*/ 	.short	(.L_21 - .L_20)


	//   ....[0]....
.L_20:
        /*0064*/ 	.word	0x000001b0


	//   ....[1]....
        /*0068*/ 	.word	0x00000200


	//   ....[2]....
        /*006c*/ 	.word	0x00000230


	//----- nvinfo : EIATTR_EXIT_INSTR_OFFSETS
	.align		4
.L_21:
        /*0070*/ 	.byte	0x04, 0x1c
        /*0072*/ 	.short	(.L_23 - .L_22)


	//   ....[0]....
.L_22:
        /*0074*/ 	.word	0x00000290


	//   ....[1]....
        /*0078*/ 	.word	0x000002c0


	//----- nvinfo : EIATTR_REQNTID
	.align		4
.L_23:
        /*007c*/ 	.byte	0x04, 0x10
        /*007e*/ 	.short	(.L_25 - .L_24)
.L_24:
        /*0080*/ 	.word	0x00000040
        /*0084*/ 	.word	0x00000001
        /*0088*/ 	.word	0x00000001


	//----- nvinfo : EIATTR_CBANK_PARAM_SIZE
	.align		4
.L_25:
        /*008c*/ 	.byte	0x03, 0x19
        /*008e*/ 	.short	0x0018


	//----- nvinfo : EIATTR_PARAM_CBANK
	.align		4
        /*0090*/ 	.byte	0x04, 0x0a
        /*0092*/ 	.short	(.L_27 - .L_26)
	.align		4
.L_26:
        /*0094*/ 	.word	index@(.nv.constant0.triton_per_fused_mean_0)
        /*0098*/ 	.short	0x0210
        /*009a*/ 	.short	0x0018


	//----- nvinfo : EIATTR_SW_WAR
	.align		4
.L_27:
        /*009c*/ 	.byte	0x04, 0x36
        /*009e*/ 	.short	(.L_29 - .L_28)
.L_28:
        /*00a0*/ 	.word	0x00000008
.L_29:


//--------------------- .nv.callgraph             --------------------------
	.section	.nv.callgraph,"",@"SHT_CUDA_CALLGRAPH"
	.align	4
	.sectionentsize	8
	.align		4
        /*0000*/ 	.word	0x00000000
	.align		4
        /*0004*/ 	.word	0xffffffff
	.align		4
        /*0008*/ 	.word	0x00000000
	.align		4
        /*000c*/ 	.word	0xfffffffe
	.align		4
        /*0010*/ 	.word	0x00000000
	.align		4
        /*0014*/ 	.word	0xfffffffd
	.align		4
        /*0018*/ 	.word	0x00000000
	.align		4
        /*001c*/ 	.word	0xfffffffc


//--------------------- .text.triton_per_fused_mean_0 --------------------------
	.section	.text.triton_per_fused_mean_0,"ax",@progbits
	.sectionflags	@"SHF_BARRIERS=1"
	.align	128
        .global         triton_per_fused_mean_0
        .type           triton_per_fused_mean_0,@function
        .size           triton_per_fused_mean_0,(.L_x_1 - triton_per_fused_mean_0)
        .other          triton_per_fused_mean_0,@"STO_CUDA_ENTRY STV_DEFAULT"
triton_per_fused_mean_0:
.text.triton_per_fused_mean_0:
[----:B------:R-:W0:Y:S02]  /*0000*/  LDC R1, c[0x0][0x28] ;  /* 0x00000a00ff017b82 */ /* 0x000e240000000800 */
[----:B------:R-:W1:Y:S01]  /*0010*/  S2R R0, SR_TID.X ;  /* 0x0000000000007919 */ /* 0x000e620000002100 */
[----:B------:R-:W2:Y:S01]  /*0020*/  LDC.64 R4, c[0x0][0x218] ;  /* 0x00008600ff047b82 */ /* 0x000ea20000000a00 */
[----:B------:R-:W-:Y:S01]  /*0030*/  ULDC.64 UR6, c[0x0][0x208] ;  /* 0x0000820000067ab9 */ /* 0x000fe20000000a00 */
[----:B------:R-:W3:Y:S01]  /*0040*/  S2R R3, SR_CTAID.X ;  /* 0x0000000000037919 */ /* 0x000ee20000002500 */
[----:B-1----:R-:W-:Y:S01]  /*0050*/  SHF.R.U32.HI R2, RZ, 0x3, R0 ;  /* 0x00000003ff027819 */ /* 0x002fe20000011600 */
[----:B------:R-:W-:Y:S02]  /*0060*/  IMAD.SHL.U32 R7, R0, 0x2, RZ ;  /* 0x0000000200077824 */ /* 0x000fe400078e00ff */
[----:B---3--:R-:W-:Y:S01]  /*0070*/  IMAD.SHL.U32 R3, R3, 0x8, RZ ;  /* 0x0000000803037824 */ /* 0x008fe200078e00ff */
[----:B------:R-:W-:Y:S02]  /*0080*/  SGXT.U32 R2, R2, 0x3 ;  /* 0x000000030202781a */ /* 0x000fe40000000000 */
[----:B------:R-:W-:-:S02]  /*0090*/  LOP3.LUT R7, R7, 0xe, RZ, 0xc0, !PT ;  /* 0x0000000e07077812 */ /* 0x000fc400078ec0ff */
[----:B------:R-:W-:-:S04]  /*00a0*/  LOP3.LUT R6, R3, R2, RZ, 0xfc, !PT ;  /* 0x0000000203067212 */ /* 0x000fc800078efcff */
[C---:B------:R-:W-:Y:S01]  /*00b0*/  ISETP.GE.AND P0, PT, R6.reuse, 0x100, PT ;  /* 0x000001000600780c */ /* 0x040fe20003f06270 */
[----:B------:R-:W-:-:S04]  /*00c0*/  IMAD R7, R6, 0x10, R7 ;  /* 0x0000001006077824 */ /* 0x000fc800078e0207 */
[----:B--2---:R-:W-:Y:S01]  /*00d0*/  IMAD.WIDE R4, R7, 0x4, R4 ;  /* 0x0000000407047825 */ /* 0x004fe200078e0204 */
[----:B------:R-:W-:-:S07]  /*00e0*/  CS2R R6, SRZ ;  /* 0x0000000000067805 */ /* 0x000fce000001ff00 */
[----:B------:R1:W2:Y:S01]  /*00f0*/  @!P0 LDG.E.64 R6, desc[UR6][R4.64] ;  /* 0x0000000604068981 */ /* 0x0002a2000c1e1b00 */
[----:B------:R-:W3:Y:S01]  /*0100*/  S2UR UR5, SR_CgaCtaId ;  /* 0x00000000000579c3 */ /* 0x000ee20000008800 */
[----:B------:R-:W-:Y:S01]  /*0110*/  UMOV UR4, 0x400 ;  /* 0x0000040000047882 */ /* 0x000fe20000000000 */
[----:B------:R-:W-:Y:S02]  /*0120*/  LOP3.LUT R3, R3, 0x7, R0, 0xf8, !PT ;  /* 0x0000000703037812 */ /* 0x000fe400078ef800 */
[----:B-1----:R-:W-:Y:S01]  /*0130*/  LOP3.LUT R4, R0, 0x7, RZ, 0xc0, !PT ;  /* 0x0000000700047812 */ /* 0x002fe200078ec0ff */
[----:B---3--:R-:W-:-:S06]  /*0140*/  UPRMT UR4, UR5, 0x654, UR4 ;  /* 0x0000065405047896 */ /* 0x008fcc0008000004 */
[----:B------:R-:W-:Y:S02]  /*0150*/  LEA R10, R2, UR4, 0x2 ;  /* 0x00000004020a7c11 */ /* 0x000fe4000f8e10ff */
[----:B--2---:R-:W-:Y:S02]  /*0160*/  SEL R6, R6, RZ, !P0 ;  /* 0x000000ff06067207 */ /* 0x004fe40004000000 */
[----:B------:R-:W-:-:S05]  /*0170*/  SEL R7, R7, RZ, !P0 ;  /* 0x000000ff07077207 */ /* 0x000fca0004000000 */
[----:B------:R-:W-:-:S05]  /*0180*/  FADD R6, R6, R7 ;  /* 0x0000000706067221 */ /* 0x000fca0000000000 */
[----:B------:R-:W-:Y:S02]  /*0190*/  FSEL R6, R6, RZ, !P0 ;  /* 0x000000ff06067208 */ /* 0x000fe40004000000 */
[----:B------:R-:W-:-:S03]  /*01a0*/  LOP3.LUT P0, RZ, R0, 0x38, RZ, 0xc0, !PT ;  /* 0x0000003800ff7812 */ /* 0x000fc6000780c0ff */
[----:B------:R-:W1:Y:S01]  /*01b0*/  SHFL.BFLY PT, R7, R6, 0x4, 0x1f ;  /* 0x0c801f0006077f89 */ /* 0x000e6200000e0000 */
[C---:B------:R-:W-:Y:S01]  /*01c0*/  ISETP.LT.AND P0, PT, R3.reuse, 0x100, !P0 ;  /* 0x000001000300780c */ /* 0x040fe20004701270 */
[----:B-1----:R-:W-:Y:S01]  /*01d0*/  FADD R7, R6, R7 ;  /* 0x0000000706077221 */ /* 0x002fe20000000000 */
[----:B------:R-:W-:Y:S02]  /*01e0*/  LEA R6, R4, UR4, 0x2 ;  /* 0x0000000404067c11 */ /* 0x000fe4000f8e10ff */
[----:B------:R-:W1:Y:S02]  /*01f0*/  LDC.64 R4, c[0x0][0x210] ;  /* 0x00008400ff047b82 */ /* 0x000e640000000a00 */
[----:B------:R-:W2:Y:S01]  /*0200*/  SHFL.BFLY PT, R8, R7, 0x2, 0x1f ;  /* 0x0c401f0007087f89 */ /* 0x000ea200000e0000 */
[----:B-1----:R-:W-:-:S04]  /*0210*/  IMAD.WIDE R2, R3, 0x4, R4 ;  /* 0x0000000403027825 */ /* 0x002fc800078e0204 */
[----:B--2---:R-:W-:-:S05]  /*0220*/  FADD R8, R7, R8 ;  /* 0x0000000807087221 */ /* 0x004fca0000000000 */
[----:B------:R-:W1:Y:S02]  /*0230*/  SHFL.BFLY PT, R9, R8, 0x1, 0x1f ;  /* 0x0c201f0008097f89 */ /* 0x000e6400000e0000 */
[----:B-1----:R-:W-:-:S05]  /*0240*/  FADD R9, R8, R9 ;  /* 0x0000000908097221 */ /* 0x002fca0000000000 */
[----:B------:R1:W-:Y:S01]  /*0250*/  STS [R10], R9 ;  /* 0x000000090a007388 */ /* 0x0003e20000000800 */
[----:B------:R-:W-:Y:S06]  /*0260*/  BAR.SYNC.DEFER_BLOCKING 0x0 ;  /* 0x0000000000007b1d */ /* 0x000fec0000010000 */
[----:B------:R-:W2:Y:S02]  /*0270*/  LDS R6, [R6] ;  /* 0x0000000006067984 */ /* 0x000ea40000000800 */
[----:B------:R-:W-:Y:S06]  /*0280*/  BAR.SYNC.DEFER_BLOCKING 0x0 ;  /* 0x0000000000007b1d */ /* 0x000fec0000010000 */
[----:B-1----:R-:W-:Y:S05]  /*0290*/  @!P0 EXIT ;  /* 0x000000000000894d */ /* 0x002fea0003800000 */
[----:B--2---:R-:W-:-:S05]  /*02a0*/  FMUL R5, R6, 0.0625 ;  /* 0x3d80000006057820 */ /* 0x004fca0000400000 */
[----:B------:R-:W-:Y:S01]  /*02b0*/  STG.E desc[UR6][R2.64], R5 ;  /* 0x0000000502007986 */ /* 0x000fe2000c101906 */
[----:B------:R-:W-:Y:S05]  /*02c0*/  EXIT ;  /* 0x000000000000794d */ /* 0x000fea0003800000 */
.L_x_0:
[----:B------:R-:W-:-:S00]  /*02d0*/  BRA `(.L_x_0) ;  /* 0xfffffffc00fc7947 */ /* 0x000fc0000383ffff */
[----:B------:R-:W-:-:S00]  /*02e0*/  NOP ;  /* 0x0000000000007918 */ /* 0x000fc00000000000 */
        /* <DEDUP_REMOVED lines=9> */
.L_x_1:


//--------------------- .nv.shared.triton_per_fused_mean_0 --------------------------
	.section	.nv.shared.triton_per_fused_mean_0,"aw",@nobits
	.sectionflags	@""
	.align	16
	.zero		1024


//--------------------- .nv.constant0.triton_per_fused_mean_0 --------------------------
	.section	.nv.constant0.triton_per_fused_mean_0,"a",@progbits
	.sectionflags	@""
	.align	4
.nv.constant0.triton_per_fused_mean_0:
	.zero		552
